//
// Generated by NVIDIA NVVM Compiler
//
// Compiler Build ID: CL-36424714
// Cuda compilation tools, release 13.0, V13.0.88
// Based on NVVM 20.0.0
//

.version 9.0
.target sm_100
.address_size 64

	// .globl	_Z9vectorAddPKfS0_Pfi
// _ZZ19vectorAdd_coalescedPKfS0_PfiE8A_shared has been demoted
// _ZZ19vectorAdd_coalescedPKfS0_PfiE8B_shared has been demoted

.visible .entry _Z9vectorAddPKfS0_Pfi(
	.param .u64 .ptr .align 1 _Z9vectorAddPKfS0_Pfi_param_0,
	.param .u64 .ptr .align 1 _Z9vectorAddPKfS0_Pfi_param_1,
	.param .u64 .ptr .align 1 _Z9vectorAddPKfS0_Pfi_param_2,
	.param .u32 _Z9vectorAddPKfS0_Pfi_param_3
)
{
	.reg .pred 	%p<2>;
	.reg .b32 	%r<6>;
	.reg .b32 	%f<4>;
	.reg .b64 	%rd<11>;

	ld.param.u64 	%rd1, [_Z9vectorAddPKfS0_Pfi_param_0];
	ld.param.u64 	%rd2, [_Z9vectorAddPKfS0_Pfi_param_1];
	ld.param.u64 	%rd3, [_Z9vectorAddPKfS0_Pfi_param_2];
	ld.param.u32 	%r2, [_Z9vectorAddPKfS0_Pfi_param_3];
	mov.u32 	%r3, %ntid.x;
	mov.u32 	%r4, %ctaid.x;
	mov.u32 	%r5, %tid.x;
	mad.lo.s32 	%r1, %r3, %r4, %r5;
	setp.ge.s32 	%p1, %r1, %r2;
	@%p1 bra 	$L__BB0_2;
	cvta.to.global.u64 	%rd4, %rd1;
	cvta.to.global.u64 	%rd5, %rd2;
	cvta.to.global.u64 	%rd6, %rd3;
	mul.wide.s32 	%rd7, %r1, 4;
	add.s64 	%rd8, %rd4, %rd7;
	ld.global.f32 	%f1, [%rd8];
	add.s64 	%rd9, %rd5, %rd7;
	ld.global.f32 	%f2, [%rd9];
	add.f32 	%f3, %f1, %f2;
	add.s64 	%rd10, %rd6, %rd7;
	st.global.f32 	[%rd10], %f3;
$L__BB0_2:
	ret;

}
	// .globl	_Z19vectorAdd_coalescedPKfS0_Pfi
.visible .entry _Z19vectorAdd_coalescedPKfS0_Pfi(
	.param .u64 .ptr .align 1 _Z19vectorAdd_coalescedPKfS0_Pfi_param_0,
	.param .u64 .ptr .align 1 _Z19vectorAdd_coalescedPKfS0_Pfi_param_1,
	.param .u64 .ptr .align 1 _Z19vectorAdd_coalescedPKfS0_Pfi_param_2,
	.param .u32 _Z19vectorAdd_coalescedPKfS0_Pfi_param_3
)
{
	.reg .pred 	%p<2>;
	.reg .b32 	%r<11>;
	.reg .b32 	%f<6>;
	.reg .b64 	%rd<12>;
	// demoted variable
	.shared .align 4 .b8 _ZZ19vectorAdd_coalescedPKfS0_PfiE8A_shared[64];
	// demoted variable
	.shared .align 4 .b8 _ZZ19vectorAdd_coalescedPKfS0_PfiE8B_shared[64];
	ld.param.u64 	%rd2, [_Z19vectorAdd_coalescedPKfS0_Pfi_param_0];
	ld.param.u64 	%rd3, [_Z19vectorAdd_coalescedPKfS0_Pfi_param_1];
	ld.param.u64 	%rd1, [_Z19vectorAdd_coalescedPKfS0_Pfi_param_2];
	ld.param.u32 	%r4, [_Z19vectorAdd_coalescedPKfS0_Pfi_param_3];
	cvta.to.global.u64 	%rd4, %rd3;
	cvta.to.global.u64 	%rd5, %rd2;
	mov.u32 	%r5, %ntid.x;
	mov.u32 	%r6, %ctaid.x;
	mov.u32 	%r7, %tid.x;
	mad.lo.s32 	%r1, %r5, %r6, %r7;
	mul.wide.s32 	%rd6, %r1, 4;
	add.s64 	%rd7, %rd5, %rd6;
	ld.global.f32 	%f1, [%rd7];
	shl.b32 	%r8, %r7, 2;
	mov.u32 	%r9, _ZZ19vectorAdd_coalescedPKfS0_PfiE8A_shared;
	add.s32 	%r2, %r9, %r8;
	st.shared.f32 	[%r2], %f1;
	add.s64 	%rd8, %rd4, %rd6;
	ld.global.f32 	%f2, [%rd8];
	mov.u32 	%r10, _ZZ19vectorAdd_coalescedPKfS0_PfiE8B_shared;
	add.s32 	%r3, %r10, %r8;
	st.shared.f32 	[%r3], %f2;
	bar.sync 	0;
	setp.ge.s32 	%p1, %r1, %r4;
	@%p1 bra 	$L__BB1_2;
	cvta.to.global.u64 	%rd9, %rd1;
	ld.shared.f32 	%f3, [%r2];
	ld.shared.f32 	%f4, [%r3];
	add.f32 	%f5, %f3, %f4;
	add.s64 	%rd11, %rd9, %rd6;
	st.global.f32 	[%rd11], %f5;
$L__BB1_2:
	ret;

}


// ===== COMPILED SASS (sm_100) =====

	.target	sm_100

	.elftype	@"ET_EXEC"


//--------------------- .note.nv.tkinfo           --------------------------
	.section	.note.nv.tkinfo,"",@"SHT_NOTE"
	.sectionflags	@"SHF_NOTE_NV_TKINFO"
	.tkinfo
        /*0018*/ 	.word	0x00000002
        /*0030*/ 	.string	""
        /*0030*/ 	.string	"ptxas"
        /*0030*/ 	.string	"Cuda compilation tools, release 13.0, V13.0.88"
        /*0030*/ 	.string	"Build cuda_13.0.r13.0/compiler.36424714_0"
        /*0030*/ 	.string	"-arch sm_100 -m 64 "



//--------------------- .note.nv.cuinfo           --------------------------
	.section	.note.nv.cuinfo,"",@"SHT_NOTE"
	.sectionflags	@"SHF_NOTE_NV_CUINFO"
        /*0018*/ 	.short	0x0002
        /*001a*/ 	.short	0x0064
        /*001c*/ 	.short	0x0082
	.zero		2


//--------------------- .nv.info                  --------------------------
	.section	.nv.info,"",@"SHT_CUDA_INFO"
	.align	4


	//----- nvinfo : EIATTR_REGCOUNT
	.align		4
        /*0000*/ 	.byte	0x04, 0x2f
        /*0002*/ 	.short	(.L_1 - .L_0)
	.align		4
.L_0:
        /*0004*/ 	.word	index@(_Z9vectorAddPKfS0_Pfi)
        /*0008*/ 	.word	0x0000000c


	//----- nvinfo : EIATTR_FRAME_SIZE
	.align		4
.L_1:
        /*000c*/ 	.byte	0x04, 0x11
        /*000e*/ 	.short	(.L_3 - .L_2)
	.align		4
.L_2:
        /*0010*/ 	.word	index@(_Z9vectorAddPKfS0_Pfi)
        /*0014*/ 	.word	0x00000000


	//----- nvinfo : EIATTR_REGCOUNT
	.align		4
.L_3:
        /*0018*/ 	.byte	0x04, 0x2f
        /*001a*/ 	.short	(.L_5 - .L_4)
	.align		4
.L_4:
        /*001c*/ 	.word	index@(_Z19vectorAdd_coalescedPKfS0_Pfi)
        /*0020*/ 	.word	0x0000000e


	//----- nvinfo : EIATTR_FRAME_SIZE
	.align		4
.L_5:
        /*0024*/ 	.byte	0x04, 0x11
        /*0026*/ 	.short	(.L_7 - .L_6)
	.align		4
.L_6:
        /*0028*/ 	.word	index@(_Z19vectorAdd_coalescedPKfS0_Pfi)
        /*002c*/ 	.word	0x00000000


	//----- nvinfo : EIATTR_MIN_STACK_SIZE
	.align		4
.L_7:
        /*0030*/ 	.byte	0x04, 0x12
        /*0032*/ 	.short	(.L_9 - .L_8)
	.align		4
.L_8:
        /*0034*/ 	.word	index@(_Z19vectorAdd_coalescedPKfS0_Pfi)
        /*0038*/ 	.word	0x00000000


	//----- nvinfo : EIATTR_MIN_STACK_SIZE
	.align		4
.L_9:
        /*003c*/ 	.byte	0x04, 0x12
        /*003e*/ 	.short	(.L_11 - .L_10)
	.align		4
.L_10:
        /*0040*/ 	.word	index@(_Z9vectorAddPKfS0_Pfi)
        /*0044*/ 	.word	0x00000000
.L_11:


//--------------------- .nv.compat                --------------------------
	.section	.nv.compat,"",@"SHT_CUDA_COMPAT_INFO"
	.align	4
        /*0000*/ 	.byte	0x02, 0x09, 0x00, 0x00, 0x02, 0x02, 0x01, 0x00, 0x02, 0x05, 0x05, 0x00, 0x03, 0x07, 0x01, 0x01
        /*0010*/ 	.byte	0x02, 0x03, 0x00, 0x00, 0x02, 0x06, 0x01, 0x00, 0x04, 0x0b, 0x08, 0x00, 0x09, 0x00, 0x00, 0x00
        /*0020*/ 	.byte	0x00, 0x00, 0x00, 0x00


//--------------------- .nv.info._Z19vectorAdd_coalescedPKfS0_Pfi --------------------------
	.section	.nv.info._Z19vectorAdd_coalescedPKfS0_Pfi,"",@"SHT_CUDA_INFO"
	.sectionflags	@""
	.align	4


	//----- nvinfo : EIATTR_CUDA_API_VERSION
	.align		4
        /*0000*/ 	.byte	0x04, 0x37
        /*0002*/ 	.short	(.L_13 - .L_12)
.L_12:
        /*0004*/ 	.word	0x00000082


	//----- nvinfo : EIATTR_KPARAM_INFO
	.align		4
.L_13:
        /*0008*/ 	.byte	0x04, 0x17
        /*000a*/ 	.short	(.L_15 - .L_14)
.L_14:
        /*000c*/ 	.word	0x00000000
        /*0010*/ 	.short	0x0003
        /*0012*/ 	.short	0x0018
        /*0014*/ 	.byte	0x00, 0xf0, 0x11, 0x00


	//----- nvinfo : EIATTR_KPARAM_INFO
	.align		4
.L_15:
        /*0018*/ 	.byte	0x04, 0x17
        /*001a*/ 	.short	(.L_17 - .L_16)
.L_16:
        /*001c*/ 	.word	0x00000000
        /*0020*/ 	.short	0x0002
        /*0022*/ 	.short	0x0010
        /*0024*/ 	.byte	0x00, 0xf5, 0x21, 0x00


	//----- nvinfo : EIATTR_KPARAM_INFO
	.align		4
.L_17:
        /*0028*/ 	.byte	0x04, 0x17
        /*002a*/ 	.short	(.L_19 - .L_18)
.L_18:
        /*002c*/ 	.word	0x00000000
        /*0030*/ 	.short	0x0001
        /*0032*/ 	.short	0x0008
        /*0034*/ 	.byte	0x00, 0xf5, 0x21, 0x00


	//----- nvinfo : EIATTR_KPARAM_INFO
	.align		4
.L_19:
        /*0038*/ 	.byte	0x04, 0x17
        /*003a*/ 	.short	(.L_21 - .L_20)
.L_20:
        /*003c*/ 	.word	0x00000000
        /*0040*/ 	.short	0x0000
        /*0042*/ 	.short	0x0000
        /*0044*/ 	.byte	0x00, 0xf5, 0x21, 0x00


	//----- nvinfo : EIATTR_SPARSE_MMA_MASK
	.align		4
.L_21:
        /*0048*/ 	.byte	0x03, 0x50
        /*004a*/ 	.short	0x0000


	//----- nvinfo : EIATTR_MAXREG_COUNT
	.align		4
        /*004c*/ 	.byte	0x03, 0x1b
        /*004e*/ 	.short	0x00ff


	//----- nvinfo : EIATTR_NUM_BARRIERS
	.align		4
        /*0050*/ 	.byte	0x02, 0x4c
        /*0052*/ 	.byte	0x01
	.zero		1


	//----- nvinfo : EIATTR_MERCURY_ISA_VERSION
	.align		4
        /*0054*/ 	.byte	0x03, 0x5f
        /*0056*/ 	.short	0x0101


	//----- nvinfo : EIATTR_VRC_CTA_INIT_COUNT
	.align		4
        /*0058*/ 	.byte	0x02, 0x4a
	.zero		1
	.zero		1


	//----- nvinfo : EIATTR_EXIT_INSTR_OFFSETS
	.align		4
        /*005c*/ 	.byte	0x04, 0x1c
        /*005e*/ 	.short	(.L_23 - .L_22)


	//   ....[0]....
.L_22:
        /*0060*/ 	.word	0x00000180


	//   ....[1]....
        /*0064*/ 	.word	0x000001f0


	//----- nvinfo : EIATTR_CBANK_PARAM_SIZE
	.align		4
.L_23:
        /*0068*/ 	.byte	0x03, 0x19
        /*006a*/ 	.short	0x001c


	//----- nvinfo : EIATTR_PARAM_CBANK
	.align		4
        /*006c*/ 	.byte	0x04, 0x0a
        /*006e*/ 	.short	(.L_25 - .L_24)
	.align		4
.L_24:
        /*0070*/ 	.word	index@(.nv.constant0._Z19vectorAdd_coalescedPKfS0_Pfi)
        /*0074*/ 	.short	0x0380
        /*0076*/ 	.short	0x001c


	//----- nvinfo : EIATTR_SW_WAR
	.align		4
.L_25:
        /*0078*/ 	.byte	0x04, 0x36
        /*007a*/ 	.short	(.L_27 - .L_26)
.L_26:
        /*007c*/ 	.word	0x00000008
.L_27:


//--------------------- .nv.info._Z9vectorAddPKfS0_Pfi --------------------------
	.section	.nv.info._Z9vectorAddPKfS0_Pfi,"",@"SHT_CUDA_INFO"
	.sectionflags	@""
	.align	4


	//----- nvinfo : EIATTR_CUDA_API_VERSION
	.align		4
        /*0000*/ 	.byte	0x04, 0x37
        /*0002*/ 	.short	(.L_29 - .L_28)
.L_28:
        /*0004*/ 	.word	0x00000082


	//----- nvinfo : EIATTR_KPARAM_INFO
	.align		4
.L_29:
        /*0008*/ 	.byte	0x04, 0x17
        /*000a*/ 	.short	(.L_31 - .L_30)
.L_30:
        /*000c*/ 	.word	0x00000000
        /*0010*/ 	.short	0x0003
        /*0012*/ 	.short	0x0018
        /*0014*/ 	.byte	0x00, 0xf0, 0x11, 0x00


	//----- nvinfo : EIATTR_KPARAM_INFO
	.align		4
.L_31:
        /*0018*/ 	.byte	0x04, 0x17
        /*001a*/ 	.short	(.L_33 - .L_32)
.L_32:
        /*001c*/ 	.word	0x00000000
        /*0020*/ 	.short	0x0002
        /*0022*/ 	.short	0x0010
        /*0024*/ 	.byte	0x00, 0xf5, 0x21, 0x00


	//----- nvinfo : EIATTR_KPARAM_INFO
	.align		4
.L_33:
        /*0028*/ 	.byte	0x04, 0x17
        /*002a*/ 	.short	(.L_35 - .L_34)
.L_34:
        /*002c*/ 	.word	0x00000000
        /*0030*/ 	.short	0x0001
        /*0032*/ 	.short	0x0008
        /*0034*/ 	.byte	0x00, 0xf5, 0x21, 0x00


	//----- nvinfo : EIATTR_KPARAM_INFO
	.align		4
.L_35:
        /*0038*/ 	.byte	0x04, 0x17
        /*003a*/ 	.short	(.L_37 - .L_36)
.L_36:
        /*003c*/ 	.word	0x00000000
        /*0040*/ 	.short	0x0000
        /*0042*/ 	.short	0x0000
        /*0044*/ 	.byte	0x00, 0xf5, 0x21, 0x00


	//----- nvinfo : EIATTR_SPARSE_MMA_MASK
	.align		4
.L_37:
        /*0048*/ 	.byte	0x03, 0x50
        /*004a*/ 	.short	0x0000


	//----- nvinfo : EIATTR_MAXREG_COUNT
	.align		4
        /*004c*/ 	.byte	0x03, 0x1b
        /*004e*/ 	.short	0x00ff


	//----- nvinfo : EIATTR_MERCURY_ISA_VERSION
	.align		4
        /*0050*/ 	.byte	0x03, 0x5f
        /*0052*/ 	.short	0x0101


	//----- nvinfo : EIATTR_VRC_CTA_INIT_COUNT
	.align		4
        /*0054*/ 	.byte	0x02, 0x4a
	.zero		1
	.zero		1


	//----- nvinfo : EIATTR_EXIT_INSTR_OFFSETS
	.align		4
        /*0058*/ 	.byte	0x04, 0x1c
        /*005a*/ 	.short	(.L_39 - .L_38)


	//   ....[0]....
.L_38:
        /*005c*/ 	.word	0x00000070


	//   ....[1]....
        /*0060*/ 	.word	0x00000130


	//----- nvinfo : EIATTR_CBANK_PARAM_SIZE
	.align		4
.L_39:
        /*0064*/ 	.byte	0x03, 0x19
        /*0066*/ 	.short	0x001c


	//----- nvinfo : EIATTR_PARAM_CBANK
	.align		4
        /*0068*/ 	.byte	0x04, 0x0a
        /*006a*/ 	.short	(.L_41 - .L_40)
	.align		4
.L_40:
        /*006c*/ 	.word	index@(.nv.constant0._Z9vectorAddPKfS0_Pfi)
        /*0070*/ 	.short	0x0380
        /*0072*/ 	.short	0x001c


	//----- nvinfo : EIATTR_SW_WAR
	.align		4
.L_41:
        /*0074*/ 	.byte	0x04, 0x36
        /*0076*/ 	.short	(.L_43 - .L_42)
.L_42:
        /*0078*/ 	.word	0x00000008
.L_43:


//--------------------- .nv.callgraph             --------------------------
	.section	.nv.callgraph,"",@"SHT_CUDA_CALLGRAPH"
	.align	4
	.sectionentsize	8
	.align		4
        /*0000*/ 	.word	0x00000000
	.align		4
        /*0004*/ 	.word	0xffffffff
	.align		4
        /*0008*/ 	.word	0x00000000
	.align		4
        /*000c*/ 	.word	0xfffffffe
	.align		4
        /*0010*/ 	.word	0x00000000
	.align		4
        /*0014*/ 	.word	0xfffffffd
	.align		4
        /*0018*/ 	.word	0x00000000
	.align		4
        /*001c*/ 	.word	0xfffffffc


//--------------------- .text._Z19vectorAdd_coalescedPKfS0_Pfi --------------------------
	.section	.text._Z19vectorAdd_coalescedPKfS0_Pfi,"ax",@progbits
	.align	128
        .global         _Z19vectorAdd_coalescedPKfS0_Pfi
        .type           _Z19vectorAdd_coalescedPKfS0_Pfi,@function
        .size           _Z19vectorAdd_coalescedPKfS0_Pfi,(.L_x_2 - _Z19vectorAdd_coalescedPKfS0_Pfi)
        .other          _Z19vectorAdd_coalescedPKfS0_Pfi,@"STO_CUDA_ENTRY STV_DEFAULT"
_Z19vectorAdd_coalescedPKfS0_Pfi:
.text._Z19vectorAdd_coalescedPKfS0_Pfi:
[----:B------:R-:W-:Y:S01]  /*0000*/  LDC R1, c[0x0][0x37c] ;  /* 0x0000df00ff017b82 */ /* 0x000fe20000000800 */
[----:B------:R-:W0:Y:S07]  /*0010*/  S2R R7, SR_CTAID.X ;  /* 0x0000000000077919 */ /* 0x000e2e0000002500 */
[----:B------:R-:W1:Y:S01]  /*0020*/  LDC.64 R2, c[0x0][0x380] ;  /* 0x0000e000ff027b82 */ /* 0x000e620000000a00 */
[----:B------:R-:W0:Y:S01]  /*0030*/  LDCU UR4, c[0x0][0x360] ;  /* 0x00006c00ff0477ac */ /* 0x000e220008000800 */
[----:B------:R-:W0:Y:S01]  /*0040*/  S2R R0, SR_TID.X ;  /* 0x0000000000007919 */ /* 0x000e220000002100 */
[----:B------:R-:W2:Y:S05]  /*0050*/  LDCU.64 UR8, c[0x0][0x358] ;  /* 0x00006b00ff0877ac */ /* 0x000eaa0008000a00 */
[----:B------:R-:W3:Y:S01]  /*0060*/  LDC.64 R4, c[0x0][0x388] ;  /* 0x0000e200ff047b82 */ /* 0x000ee20000000a00 */
[----:B------:R-:W4:Y:S01]  /*0070*/  LDCU UR7, c[0x0][0x398] ;  /* 0x00007300ff0777ac */ /* 0x000f220008000800 */
[----:B0-----:R-:W-:-:S04]  /*0080*/  IMAD R7, R7, UR4, R0 ;  /* 0x0000000407077c24 */ /* 0x001fc8000f8e0200 */
[----:B-1----:R-:W-:-:S04]  /*0090*/  IMAD.WIDE R2, R7, 0x4, R2 ;  /* 0x0000000407027825 */ /* 0x002fc800078e0202 */
[C---:B---3--:R-:W-:Y:S02]  /*00a0*/  IMAD.WIDE R4, R7.reuse, 0x4, R4 ;  /* 0x0000000407047825 */ /* 0x048fe400078e0204 */
[----:B--2---:R-:W2:Y:S04]  /*00b0*/  LDG.E R2, desc[UR8][R2.64] ;  /* 0x0000000802027981 */ /* 0x004ea8000c1e1900 */
[----:B------:R-:W3:Y:S01]  /*00c0*/  LDG.E R4, desc[UR8][R4.64] ;  /* 0x0000000804047981 */ /* 0x000ee2000c1e1900 */
[----:B------:R-:W0:Y:S01]  /*00d0*/  S2UR UR6, SR_CgaCtaId ;  /* 0x00000000000679c3 */ /* 0x000e220000008800 */
[----:B------:R-:W-:Y:S01]  /*00e0*/  UMOV UR4, 0x400 ;  /* 0x0000040000047882 */ /* 0x000fe20000000000 */
[----:B----4-:R-:W-:Y:S01]  /*00f0*/  ISETP.GE.AND P0, PT, R7, UR7, PT ;  /* 0x0000000707007c0c */ /* 0x010fe2000bf06270 */
[----:B------:R-:W-:-:S02]  /*0100*/  UIADD3 UR5, UPT, UPT, UR4, 0x40, URZ ;  /* 0x0000004004057890 */ /* 0x000fc4000fffe0ff */
[----:B0-----:R-:W-:Y:S02]  /*0110*/  ULEA UR4, UR6, UR4, 0x18 ;  /* 0x0000000406047291 */ /* 0x001fe4000f8ec0ff */
[----:B------:R-:W-:-:S04]  /*0120*/  ULEA UR5, UR6, UR5, 0x18 ;  /* 0x0000000506057291 */ /* 0x000fc8000f8ec0ff */
[C---:B------:R-:W-:Y:S02]  /*0130*/  LEA R9, R0.reuse, UR4, 0x2 ;  /* 0x0000000400097c11 */ /* 0x040fe4000f8e10ff */
[----:B------:R-:W-:-:S03]  /*0140*/  LEA R11, R0, UR5, 0x2 ;  /* 0x00000005000b7c11 */ /* 0x000fc6000f8e10ff */
[----:B--2---:R0:W-:Y:S04]  /*0150*/  STS [R9], R2 ;  /* 0x0000000209007388 */ /* 0x0041e80000000800 */
[----:B---3--:R0:W-:Y:S01]  /*0160*/  STS [R11], R4 ;  /* 0x000000040b007388 */ /* 0x0081e20000000800 */
[----:B------:R-:W-:Y:S06]  /*0170*/  BAR.SYNC.DEFER_BLOCKING 0x0 ;  /* 0x0000000000007b1d */ /* 0x000fec0000010000 */
[----:B------:R-:W-:Y:S05]  /*0180*/  @P0 EXIT ;  /* 0x000000000000094d */ /* 0x000fea0003800000 */
[----:B0-----:R-:W-:Y:S01]  /*0190*/  LDS R9, [R9] ;  /* 0x0000000009097984 */ /* 0x001fe20000000800 */
[----:B------:R-:W0:Y:S03]  /*01a0*/  LDC.64 R2, c[0x0][0x390] ;  /* 0x0000e400ff027b82 */ /* 0x000e260000000a00 */
[----:B------:R-:W1:Y:S01]  /*01b0*/  LDS R0, [R11] ;  /* 0x000000000b007984 */ /* 0x000e620000000800 */
[----:B0-----:R-:W-:-:S04]  /*01c0*/  IMAD.WIDE R2, R7, 0x4, R2 ;  /* 0x0000000407027825 */ /* 0x001fc800078e0202 */
[----:B-1----:R-:W-:-:S05]  /*01d0*/  FADD R5, R9, R0 ;  /* 0x0000000009057221 */ /* 0x002fca0000000000 */
[----:B------:R-:W-:Y:S01]  /*01e0*/  STG.E desc[UR8][R2.64], R5 ;  /* 0x0000000502007986 */ /* 0x000fe2000c101908 */
[----:B------:R-:W-:Y:S05]  /*01f0*/  EXIT ;  /* 0x000000000000794d */ /* 0x000fea0003800000 */
.L_x_0:
[----:B------:R-:W-:-:S00]  /*0200*/  BRA `(.L_x_0) ;  /* 0xfffffffc00fc7947 */ /* 0x000fc0000383ffff */
[----:B------:R-:W-:-:S00]  /*0210*/  NOP ;  /* 0x0000000000007918 */ /* 0x000fc00000000000 */
        /* <DEDUP_REMOVED lines=14> */
.L_x_2:


//--------------------- .text._Z9vectorAddPKfS0_Pfi --------------------------
	.section	.text._Z9vectorAddPKfS0_Pfi,"ax",@progbits
	.align	128
        .global         _Z9vectorAddPKfS0_Pfi
        .type           _Z9vectorAddPKfS0_Pfi,@function
        .size           _Z9vectorAddPKfS0_Pfi,(.L_x_3 - _Z9vectorAddPKfS0_Pfi)
        .other          _Z9vectorAddPKfS0_Pfi,@"STO_CUDA_ENTRY STV_DEFAULT"
_Z9vectorAddPKfS0_Pfi:
.text._Z9vectorAddPKfS0_Pfi:
[----:B------:R-:W-:Y:S01]  /*0000*/  LDC R1, c[0x0][0x37c] ;  /* 0x0000df00ff017b82 */ /* 0x000fe20000000800 */
[----:B------:R-:W0:Y:S01]  /*0010*/  S2R R9, SR_CTAID.X ;  /* 0x0000000000097919 */ /* 0x000e220000002500 */
[----:B------:R-:W0:Y:S01]  /*0020*/  LDCU UR4, c[0x0][0x360] ;  /* 0x00006c00ff0477ac */ /* 0x000e220008000800 */
[----:B------:R-:W0:Y:S01]  /*0030*/  S2R R0, SR_TID.X ;  /* 0x0000000000007919 */ /* 0x000e220000002100 */
[----:B------:R-:W1:Y:S01]  /*0040*/  LDCU UR5, c[0x0][0x398] ;  /* 0x00007300ff0577ac */ /* 0x000e620008000800 */
[----:B0-----:R-:W-:-:S05]  /*0050*/  IMAD R9, R9, UR4, R0 ;  /* 0x0000000409097c24 */ /* 0x001fca000f8e0200 */
[----:B-1----:R-:W-:-:S13]  /*0060*/  ISETP.GE.AND P0, PT, R9, UR5, PT ;  /* 0x0000000509007c0c */ /* 0x002fda000bf06270 */
[----:B------:R-:W-:Y:S05]  /*0070*/  @P0 EXIT ;  /* 0x000000000000094d */ /* 0x000fea0003800000 */
[----:B------:R-:W0:Y:S01]  /*0080*/  LDC.64 R2, c[0x0][0x380] ;  /* 0x0000e000ff027b82 */ /* 0x000e220000000a00 */
[----:B------:R-:W1:Y:S07]  /*0090*/  LDCU.64 UR4, c[0x0][0x358] ;  /* 0x00006b00ff0477ac */ /* 0x000e6e0008000a00 */
[----:B------:R-:W2:Y:S08]  /*00a0*/  LDC.64 R4, c[0x0][0x388] ;  /* 0x0000e200ff047b82 */ /* 0x000eb00000000a00 */
[----:B------:R-:W3:Y:S01]  /*00b0*/  LDC.64 R6, c[0x0][0x390] ;  /* 0x0000e400ff067b82 */ /* 0x000ee20000000a00 */
[----:B0-----:R-:W-:-:S06]  /*00c0*/  IMAD.WIDE R2, R9, 0x4, R2 ;  /* 0x0000000409027825 */ /* 0x001fcc00078e0202 */
[----:B-1----:R-:W4:Y:S01]  /*00d0*/  LDG.E R2, desc[UR4][R2.64] ;  /* 0x0000000402027981 */ /* 0x002f22000c1e1900 */
[----:B--2---:R-:W-:-:S06]  /*00e0*/  IMAD.WIDE R4, R9, 0x4, R4 ;  /* 0x0000000409047825 */ /* 0x004fcc00078e0204 */
[----:B------:R-:W4:Y:S01]  /*00f0*/  LDG.E R5, desc[UR4][R4.64] ;  /* 0x0000000404057981 */ /* 0x000f22000c1e1900 */
[----:B---3--:R-:W-:-:S04]  /*0100*/  IMAD.WIDE R6, R9, 0x4, R6 ;  /* 0x0000000409067825 */ /* 0x008fc800078e0206 */
[----:B----4-:R-:W-:-:S05]  /*0110*/  FADD R9, R2, R5 ;  /* 0x0000000502097221 */ /* 0x010fca0000000000 */
[----:B------:R-:W-:Y:S01]  /*0120*/  STG.E desc[UR4][R6.64], R9 ;  /* 0x0000000906007986 */ /* 0x000fe2000c101904 */
[----:B------:R-:W-:Y:S05]  /*0130*/  EXIT ;  /* 0x000000000000794d */ /* 0x000fea0003800000 */
.L_x_1:
        /* <DEDUP_REMOVED lines=12> */
.L_x_3:


//--------------------- .nv.shared._Z19vectorAdd_coalescedPKfS0_Pfi --------------------------
	.section	.nv.shared._Z19vectorAdd_coalescedPKfS0_Pfi,"aw",@nobits
	.sectionflags	@""
	.align	4
.nv.shared._Z19vectorAdd_coalescedPKfS0_Pfi:
	.zero		1152


//--------------------- .nv.shared.reserved.0     --------------------------
	.section	.nv.shared.reserved.0,"aw",@nobits
	.weak		__nv_reservedSMEM_offset_0_alias
	.size		__nv_reservedSMEM_offset_0_alias, 0, 64
	.other		__nv_reservedSMEM_offset_0_alias,@"STO_CUDA_RESERVED_SHARED STV_DEFAULT"
__nv_reservedSMEM_offset_0_alias:
	.zero		0
	.zero		64


//--------------------- .nv.constant0._Z19vectorAdd_coalescedPKfS0_Pfi --------------------------
	.section	.nv.constant0._Z19vectorAdd_coalescedPKfS0_Pfi,"a",@progbits
	.sectionflags	@""
	.align	4
.nv.constant0._Z19vectorAdd_coalescedPKfS0_Pfi:
	.zero		924


//--------------------- .nv.constant0._Z9vectorAddPKfS0_Pfi --------------------------
	.section	.nv.constant0._Z9vectorAddPKfS0_Pfi,"a",@progbits
	.sectionflags	@""
	.align	4
.nv.constant0._Z9vectorAddPKfS0_Pfi:
	.zero		924


//--------------------- SYMBOLS --------------------------

	.type		.nv.reservedSmem.offset0,@object
	.size		.nv.reservedSmem.offset0,0x4
	.type		.nv.reservedSmem.cap,@object
	.size		.nv.reservedSmem.cap,0x4
